	.headerflags	@"EF_CUDA_TEXMODE_UNIFIED EF_CUDA_64BIT_ADDRESS EF_CUDA_ACCELERATORS EF_CUDA_SM90 EF_CUDA_VIRTUAL_SM(EF_CUDA_SM90)"
	.elftype	@"ET_EXEC"


//--------------------- .nv.info                  --------------------------
	.section	.nv.info,"",@"SHT_CUDA_INFO"
	.align	4


	//----- nvinfo : EIATTR_REGCOUNT
	.align		4
        /*0000*/ 	.byte	0x04, 0x2f
        /*0002*/ 	.short	(.L_1 - .L_0)
	.align		4
.L_0:
        /*0004*/ 	.word	index@(triton_poi_fused_cat_3)
        /*0008*/ 	.word	0x00000012


	//----- nvinfo : EIATTR_MIN_STACK_SIZE
	.align		4
.L_1:
        /*000c*/ 	.byte	0x04, 0x12
        /*000e*/ 	.short	(.L_3 - .L_2)
	.align		4
.L_2:
        /*0010*/ 	.word	index@(triton_poi_fused_cat_3)
        /*0014*/ 	.word	0x00000000


	//----- nvinfo : EIATTR_FRAME_SIZE
	.align		4
.L_3:
        /*0018*/ 	.byte	0x04, 0x11
        /*001a*/ 	.short	(.L_5 - .L_4)
	.align		4
.L_4:
        /*001c*/ 	.word	index@(triton_poi_fused_cat_3)
        /*0020*/ 	.word	0x00000000


	//----- nvinfo : EIATTR_MIN_STACK_SIZE
	.align		4
.L_5:
        /*0024*/ 	.byte	0x04, 0x12
        /*0026*/ 	.short	(.L_7 - .L_6)
	.align		4
.L_6:
        /*0028*/ 	.word	index@(triton_poi_fused_cat_3)
        /*002c*/ 	.word	0x00000000
.L_7:


//--------------------- .nv.info.triton_poi_fused_cat_3 --------------------------
	.section	.nv.info.triton_poi_fused_cat_3,"",@"SHT_CUDA_INFO"
	.sectionflags	@""
	.align	4


	//----- nvinfo : EIATTR_CUDA_API_VERSION
	.align		4
        /*0000*/ 	.byte	0x04, 0x37
        /*0002*/ 	.short	(.L_9 - .L_8)
.L_8:
        /*0004*/ 	.word	0x0000007c


	//----- nvinfo : EIATTR_KPARAM_INFO
	.align		4
.L_9:
        /*0008*/ 	.byte	0x04, 0x17
        /*000a*/ 	.short	(.L_11 - .L_10)
.L_10:
        /*000c*/ 	.word	0x00000000
        /*0010*/ 	.short	0x0003
        /*0012*/ 	.short	0x0018
        /*0014*/ 	.byte	0x00, 0xf0, 0x11, 0x00


	//----- nvinfo : EIATTR_KPARAM_INFO
	.align		4
.L_11:
        /*0018*/ 	.byte	0x04, 0x17
        /*001a*/ 	.short	(.L_13 - .L_12)
.L_12:
        /*001c*/ 	.word	0x00000000
        /*0020*/ 	.short	0x0002
        /*0022*/ 	.short	0x0010
        /*0024*/ 	.byte	0x00, 0xf4, 0x21, 0x00


	//----- nvinfo : EIATTR_KPARAM_INFO
	.align		4
.L_13:
        /*0028*/ 	.byte	0x04, 0x17
        /*002a*/ 	.short	(.L_15 - .L_14)
.L_14:
        /*002c*/ 	.word	0x00000000
        /*0030*/ 	.short	0x0001
        /*0032*/ 	.short	0x0008
        /*0034*/ 	.byte	0x00, 0xf4, 0x21, 0x00


	//----- nvinfo : EIATTR_KPARAM_INFO
	.align		4
.L_15:
        /*0038*/ 	.byte	0x04, 0x17
        /*003a*/ 	.short	(.L_17 - .L_16)
.L_16:
        /*003c*/ 	.word	0x00000000
        /*0040*/ 	.short	0x0000
        /*0042*/ 	.short	0x0000
        /*0044*/ 	.byte	0x00, 0xf4, 0x21, 0x00


	//----- nvinfo : EIATTR_SPARSE_MMA_MASK
	.align		4
.L_17:
        /*0048*/ 	.byte	0x03, 0x50
        /*004a*/ 	.short	0x0000


	//----- nvinfo : EIATTR_MAXREG_COUNT
	.align		4
        /*004c*/ 	.byte	0x03, 0x1b
        /*004e*/ 	.short	0x00ff


	//----- nvinfo : EIATTR_EXIT_INSTR_OFFSETS
	.align		4
        /*0050*/ 	.byte	0x04, 0x1c
        /*0052*/ 	.short	(.L_19 - .L_18)


	//   ....[0]....
.L_18:
        /*0054*/ 	.word	0x00000550


	//   ....[1]....
        /*0058*/ 	.word	0x00000570


	//----- nvinfo : EIATTR_REQNTID
	.align		4
.L_19:
        /*005c*/ 	.byte	0x04, 0x10
        /*005e*/ 	.short	(.L_21 - .L_20)
.L_20:
        /*0060*/ 	.word	0x00000080
        /*0064*/ 	.word	0x00000001
        /*0068*/ 	.word	0x00000001


	//----- nvinfo : EIATTR_CBANK_PARAM_SIZE
	.align		4
.L_21:
        /*006c*/ 	.byte	0x03, 0x19
        /*006e*/ 	.short	0x001c


	//----- nvinfo : EIATTR_PARAM_CBANK
	.align		4
        /*0070*/ 	.byte	0x04, 0x0a
        /*0072*/ 	.short	(.L_23 - .L_22)
	.align		4
.L_22:
        /*0074*/ 	.word	index@(.nv.constant0.triton_poi_fused_cat_3)
        /*0078*/ 	.short	0x0210
        /*007a*/ 	.short	0x001c


	//----- nvinfo : EIATTR_SW_WAR
	.align		4
.L_23:
        /*007c*/ 	.byte	0x04, 0x36
        /*007e*/ 	.short	(.L_25 - .L_24)
.L_24:
        /*0080*/ 	.word	0x00000008
.L_25:


//--------------------- .nv.callgraph             --------------------------
	.section	.nv.callgraph,"",@"SHT_CUDA_CALLGRAPH"
	.align	4
	.sectionentsize	8
	.align		4
        /*0000*/ 	.word	0x00000000
	.align		4
        /*0004*/ 	.word	0xffffffff
	.align		4
        /*0008*/ 	.word	0x00000000
	.align		4
        /*000c*/ 	.word	0xfffffffe
	.align		4
        /*0010*/ 	.word	0x00000000
	.align		4
        /*0014*/ 	.word	0xfffffffd
	.align		4
        /*0018*/ 	.word	0x00000000
	.align		4
        /*001c*/ 	.word	0xfffffffc


//--------------------- .text.triton_poi_fused_cat_3 --------------------------
	.section	.text.triton_poi_fused_cat_3,"ax",@progbits
	.align	128
        .global         triton_poi_fused_cat_3
        .type           triton_poi_fused_cat_3,@function
        .size           triton_poi_fused_cat_3,(.L_x_1 - triton_poi_fused_cat_3)
        .other          triton_poi_fused_cat_3,@"STO_CUDA_ENTRY STV_DEFAULT"
triton_poi_fused_cat_3:
.text.triton_poi_fused_cat_3:
[----:B------:R-:W0:Y:S02]  /*0000*/  LDC R1, c[0x0][0x28] ;  /* 0x00000a00ff017b82 */ /* 0x000e240000000800 */
[----:B------:R-:W1:Y:S01]  /*0010*/  S2R R0, SR_TID.X ;  /* 0x0000000000007919 */ /* 0x000e620000002100 */
[----:B------:R-:W-:Y:S01]  /*0020*/  ULDC.64 UR4, c[0x0][0x218] ;  /* 0x0000860000047ab9 */ /* 0x000fe20000000a00 */
[----:B------:R-:W2:Y:S01]  /*0030*/  LDC.64 R8, c[0x0][0x210] ;  /* 0x00008400ff087b82 */ /* 0x000ea20000000a00 */
[----:B------:R-:W3:Y:S01]  /*0040*/  S2R R3, SR_CTAID.X ;  /* 0x0000000000037919 */ /* 0x000ee20000002500 */
[----:B-1----:R-:W-:-:S05]  /*0050*/  IMAD.SHL.U32 R0, R0, 0x2, RZ ;  /* 0x0000000200007824 */ /* 0x002fca00078e00ff */
[----:B------:R-:W-:-:S05]  /*0060*/  LOP3.LUT R0, R0, 0xfe, RZ, 0xc0, !PT ;  /* 0x000000fe00007812 */ /* 0x000fca00078ec0ff */
[----:B---3--:R-:W-:-:S04]  /*0070*/  IMAD R0, R3, 0x100, R0 ;  /* 0x0000010003007824 */ /* 0x008fc800078e0200 */
[----:B------:R-:W-:Y:S01]  /*0080*/  IMAD.HI R6, R0, 0x2aaaaaab, RZ ;  /* 0x2aaaaaab00067827 */ /* 0x000fe200078e02ff */
[----:B------:R-:W-:-:S04]  /*0090*/  SHF.R.S32.HI R3, RZ, 0x1f, R0 ;  /* 0x0000001fff037819 */ /* 0x000fc80000011400 */
[----:B------:R-:W-:Y:S02]  /*00a0*/  LEA.HI R3, R3, R0, RZ, 0x4 ;  /* 0x0000000003037211 */ /* 0x000fe400078f20ff */
[----:B------:R-:W-:Y:S02]  /*00b0*/  SHF.R.U32.HI R7, RZ, 0x1f, R6 ;  /* 0x0000001fff077819 */ /* 0x000fe40000011606 */
[----:B------:R-:W-:Y:S02]  /*00c0*/  SHF.R.S32.HI R2, RZ, 0x4, R3 ;  /* 0x00000004ff027819 */ /* 0x000fe40000011403 */
[----:B------:R-:W-:Y:S02]  /*00d0*/  LEA.HI.SX32 R11, R6, R7, 0x1c ;  /* 0x00000007060b7211 */ /* 0x000fe400078fe2ff */
[----:B------:R-:W-:Y:S01]  /*00e0*/  LOP3.LUT R3, R3, 0xfffffff0, RZ, 0xc0, !PT ;  /* 0xfffffff003037812 */ /* 0x000fe200078ec0ff */
[----:B------:R-:W-:-:S04]  /*00f0*/  IMAD.HI R4, R2, 0x2aaaaaab, RZ ;  /* 0x2aaaaaab02047827 */ /* 0x000fc800078e02ff */
[----:B------:R-:W-:Y:S01]  /*0100*/  IMAD.IADD R3, R0, 0x1, -R3 ;  /* 0x0000000100037824 */ /* 0x000fe200078e0a03 */
[----:B------:R-:W-:Y:S01]  /*0110*/  LEA.HI R5, R4, R4, RZ, 0x1 ;  /* 0x0000000404057211 */ /* 0x000fe200078f08ff */
[----:B------:R-:W-:-:S04]  /*0120*/  IMAD.SHL.U32 R4, R11, 0x20, RZ ;  /* 0x000000200b047824 */ /* 0x000fc800078e00ff */
[----:B------:R-:W-:Y:S01]  /*0130*/  IMAD R5, R5, -0x6, R2 ;  /* 0xfffffffa05057824 */ /* 0x000fe200078e0202 */
[----:B------:R-:W-:-:S03]  /*0140*/  SHF.R.S32.HI R7, RZ, 0x1f, R4 ;  /* 0x0000001fff077819 */ /* 0x000fc60000011404 */
[C---:B------:R-:W-:Y:S01]  /*0150*/  IMAD.SHL.U32 R2, R5.reuse, 0x10, RZ ;  /* 0x0000001005027824 */ /* 0x040fe200078e00ff */
[----:B------:R-:W-:-:S04]  /*0160*/  ISETP.GT.AND P3, PT, R5, 0x3, PT ;  /* 0x000000030500780c */ /* 0x000fc80003f64270 */
[----:B------:R-:W-:Y:S02]  /*0170*/  IADD3 R4, P0, P1, R2, R3, R4 ;  /* 0x0000000302047210 */ /* 0x000fe4000791e004 */
[----:B------:R-:W-:Y:S02]  /*0180*/  SHF.R.S32.HI R3, RZ, 0x1f, R3 ;  /* 0x0000001fff037819 */ /* 0x000fe40000011403 */
[----:B------:R-:W-:Y:S02]  /*0190*/  SHF.R.S32.HI R2, RZ, 0x1f, R2 ;  /* 0x0000001fff027819 */ /* 0x000fe40000011402 */
[----:B------:R-:W-:Y:S02]  /*01a0*/  ISETP.LT.AND P5, PT, R0, 0x180, P3 ;  /* 0x000001800000780c */ /* 0x000fe40001fa1270 */
[----:B------:R-:W-:Y:S02]  /*01b0*/  IADD3.X R3, R2, R3, R7, P0, P1 ;  /* 0x0000000302037210 */ /* 0x000fe400007e2407 */
[----:B------:R-:W-:-:S02]  /*01c0*/  CS2R R6, SRZ ;  /* 0x0000000000067805 */ /* 0x000fc4000001ff00 */
[----:B------:R-:W-:-:S04]  /*01d0*/  LEA R2, P0, R4, UR4, 0x2 ;  /* 0x0000000404027c11 */ /* 0x000fc8000f8010ff */
[----:B------:R-:W-:Y:S01]  /*01e0*/  LEA.HI.X R3, R4, UR5, R3, 0x2, P0 ;  /* 0x0000000504037c11 */ /* 0x000fe200080f1403 */
[----:B------:R-:W-:-:S04]  /*01f0*/  ULDC.64 UR4, c[0x0][0x208] ;  /* 0x0000820000047ab9 */ /* 0x000fc80000000a00 */
[----:B------:R1:W3:Y:S01]  /*0200*/  @P5 LDG.E.64 R6, desc[UR4][R2.64+-0x100] ;  /* 0xffff000402065981 */ /* 0x0002e2000c1e1b00 */
[----:B------:R-:W-:Y:S01]  /*0210*/  LOP3.LUT R10, R5, 0xfffffffe, RZ, 0xc0, !PT ;  /* 0xfffffffe050a7812 */ /* 0x000fe200078ec0ff */
[----:B------:R-:W-:Y:S01]  /*0220*/  IMAD R4, R11, -0x60, R0 ;  /* 0xffffffa00b047824 */ /* 0x000fe200078e0200 */
[----:B------:R-:W-:Y:S02]  /*0230*/  ISETP.GE.AND P1, PT, R5, 0x2, PT ;  /* 0x000000020500780c */ /* 0x000fe40003f26270 */
[----:B------:R-:W-:Y:S01]  /*0240*/  ISETP.NE.AND P0, PT, R10, 0x2, PT ;  /* 0x000000020a00780c */ /* 0x000fe20003f05270 */
[----:B------:R-:W-:Y:S01]  /*0250*/  IMAD R11, R11, 0x40, R4 ;  /* 0x000000400b0b7824 */ /* 0x000fe200078e0204 */
[----:B------:R-:W-:Y:S02]  /*0260*/  CS2R R4, SRZ ;  /* 0x0000000000047805 */ /* 0x000fe4000001ff00 */
[C---:B------:R-:W-:Y:S02]  /*0270*/  ISETP.LT.AND P2, PT, R0.reuse, 0x180, !P1 ;  /* 0x000001800000780c */ /* 0x040fe40004f41270 */
[----:B------:R-:W-:Y:S01]  /*0280*/  ISETP.LT.AND P4, PT, R0, 0x180, !P0 ;  /* 0x000001800000780c */ /* 0x000fe20004781270 */
[----:B--2---:R-:W-:Y:S01]  /*0290*/  IMAD.WIDE R8, R11, 0x4, R8 ;  /* 0x000000040b087825 */ /* 0x004fe200078e0208 */
[----:B-1----:R-:W-:-:S09]  /*02a0*/  CS2R R2, SRZ ;  /* 0x0000000000027805 */ /* 0x002fd2000001ff00 */
[----:B------:R-:W2:Y:S04]  /*02b0*/  @P2 LDG.E.64 R2, desc[UR4][R8.64] ;  /* 0x0000000408022981 */ /* 0x000ea8000c1e1b00 */
[----:B------:R1:W4:Y:S01]  /*02c0*/  @P4 LDG.E.64 R4, desc[UR4][R8.64] ;  /* 0x0000000408044981 */ /* 0x000322000c1e1b00 */
[----:B------:R-:W-:Y:S01]  /*02d0*/  IMAD.MOV.U32 R15, RZ, RZ, 0x3e800000 ;  /* 0x3e800000ff0f7424 */ /* 0x000fe200078e00ff */
[----:B---3--:R-:W-:Y:S02]  /*02e0*/  SEL R10, R6, RZ, P5 ;  /* 0x000000ff060a7207 */ /* 0x008fe40002800000 */
[----:B------:R-:W-:-:S03]  /*02f0*/  SEL R11, R7, RZ, P5 ;  /* 0x000000ff070b7207 */ /* 0x000fc60002800000 */
[----:B------:R-:W-:Y:S02]  /*0300*/  FADD R6, RZ, -R10 ;  /* 0x8000000aff067221 */ /* 0x000fe40000000000 */
[----:B------:R-:W-:Y:S02]  /*0310*/  FADD R7, RZ, -R11 ;  /* 0x8000000bff077221 */ /* 0x000fe40000000000 */
[----:B------:R-:W-:Y:S02]  /*0320*/  FMUL R6, R6, 1.4426950216293334961 ;  /* 0x3fb8aa3b06067820 */ /* 0x000fe40000400000 */
[----:B------:R-:W-:-:S03]  /*0330*/  FMUL R12, R7, 1.4426950216293334961 ;  /* 0x3fb8aa3b070c7820 */ /* 0x000fc60000400000 */
[----:B------:R-:W-:Y:S02]  /*0340*/  FSETP.GEU.AND P5, PT, R6, -126, PT ;  /* 0xc2fc00000600780b */ /* 0x000fe40003fae000 */
[----:B------:R-:W-:-:S11]  /*0350*/  FSETP.GEU.AND P6, PT, R12, -126, PT ;  /* 0xc2fc00000c00780b */ /* 0x000fd60003fce000 */
[----:B------:R-:W-:Y:S02]  /*0360*/  @!P5 FMUL R6, R6, 0.5 ;  /* 0x3f0000000606d820 */ /* 0x000fe40000400000 */
[----:B------:R-:W-:Y:S02]  /*0370*/  @!P6 FMUL R12, R12, 0.5 ;  /* 0x3f0000000c0ce820 */ /* 0x000fe40000400000 */
[----:B------:R-:W3:Y:S08]  /*0380*/  MUFU.EX2 R7, R6 ;  /* 0x0000000600077308 */ /* 0x000ef00000000800 */
[----:B-1----:R-:W1:Y:S01]  /*0390*/  MUFU.EX2 R8, R12 ;  /* 0x0000000c00087308 */ /* 0x002e620000000800 */
[----:B---3--:R-:W-:-:S04]  /*03a0*/  @!P5 FMUL R7, R7, R7 ;  /* 0x000000070707d220 */ /* 0x008fc80000400000 */
[----:B------:R-:W-:Y:S02]  /*03b0*/  FADD R9, R7, 1 ;  /* 0x3f80000007097421 */ /* 0x000fe40000000000 */
[----:B------:R-:W3:Y:S01]  /*03c0*/  LDC.64 R6, c[0x0][0x220] ;  /* 0x00008800ff067b82 */ /* 0x000ee20000000a00 */
[----:B-1----:R-:W-:-:S04]  /*03d0*/  @!P6 FMUL R8, R8, R8 ;  /* 0x000000080808e220 */ /* 0x002fc80000400000 */
[----:B------:R-:W-:Y:S01]  /*03e0*/  FADD R8, R8, 1 ;  /* 0x3f80000008087421 */ /* 0x000fe20000000000 */
[----:B------:R-:W-:-:S04]  /*03f0*/  FSETP.GT.AND P5, PT, R9, 8.50705917302346158658e+37, PT ;  /* 0x7e8000000900780b */ /* 0x000fc80003fa4000 */
[----:B------:R-:W-:-:S09]  /*0400*/  FSETP.GT.AND P6, PT, R8, 8.50705917302346158658e+37, PT ;  /* 0x7e8000000800780b */ /* 0x000fd20003fc4000 */
[----:B------:R-:W-:-:S04]  /*0410*/  @P5 FMUL R9, R9, 0.25 ;  /* 0x3e80000009095820 */ /* 0x000fc80000400000 */
[----:B------:R-:W-:Y:S02]  /*0420*/  @P6 FMUL R8, R8, 0.25 ;  /* 0x3e80000008086820 */ /* 0x000fe40000400000 */
[----:B------:R-:W1:Y:S08]  /*0430*/  MUFU.RCP R9, R9 ;  /* 0x0000000900097308 */ /* 0x000e700000001000 */
[----:B------:R-:W5:Y:S01]  /*0440*/  MUFU.RCP R8, R8 ;  /* 0x0000000800087308 */ /* 0x000f620000001000 */
[----:B------:R-:W-:-:S02]  /*0450*/  FSEL R12, R15, 1, P5 ;  /* 0x3f8000000f0c7808 */ /* 0x000fc40002800000 */
[----:B------:R-:W-:Y:S02]  /*0460*/  FSEL R15, R15, 1, P6 ;  /* 0x3f8000000f0f7808 */ /* 0x000fe40003000000 */
[----:B----4-:R-:W-:Y:S02]  /*0470*/  SEL R4, R4, RZ, P4 ;  /* 0x000000ff04047207 */ /* 0x010fe40002000000 */
[----:B------:R-:W-:Y:S01]  /*0480*/  SEL R5, R5, RZ, P4 ;  /* 0x000000ff05057207 */ /* 0x000fe20002000000 */
[----:B-1----:R-:W-:Y:S01]  /*0490*/  FMUL R13, R9, R12 ;  /* 0x0000000c090d7220 */ /* 0x002fe20000400000 */
[----:B------:R-:W-:Y:S01]  /*04a0*/  ISETP.GE.AND P4, PT, R0, 0x180, PT ;  /* 0x000001800000780c */ /* 0x000fe20003f86270 */
[----:B-----5:R-:W-:Y:S02]  /*04b0*/  FMUL R12, R8, R15 ;  /* 0x0000000f080c7220 */ /* 0x020fe40000400000 */
[----:B------:R-:W-:Y:S02]  /*04c0*/  FMUL R13, R10, R13 ;  /* 0x0000000d0a0d7220 */ /* 0x000fe40000400000 */
[----:B------:R-:W-:Y:S01]  /*04d0*/  FMUL R12, R11, R12 ;  /* 0x0000000c0b0c7220 */ /* 0x000fe20000400000 */
[----:B--2---:R-:W-:-:S02]  /*04e0*/  SEL R9, R2, RZ, P2 ;  /* 0x000000ff02097207 */ /* 0x004fc40001000000 */
[----:B------:R-:W-:Y:S02]  /*04f0*/  @P0 SEL R4, R13, RZ, P3 ;  /* 0x000000ff0d040207 */ /* 0x000fe40001800000 */
[----:B------:R-:W-:Y:S02]  /*0500*/  @P0 SEL R5, R12, RZ, P3 ;  /* 0x000000ff0c050207 */ /* 0x000fe40001800000 */
[----:B------:R-:W-:Y:S01]  /*0510*/  SEL R2, R3, RZ, P2 ;  /* 0x000000ff03027207 */ /* 0x000fe20001000000 */
[----:B---3--:R-:W-:Y:S01]  /*0520*/  IMAD.WIDE R6, R0, 0x4, R6 ;  /* 0x0000000400067825 */ /* 0x008fe200078e0206 */
[----:B------:R-:W-:Y:S02]  /*0530*/  SEL R4, R9, R4, !P1 ;  /* 0x0000000409047207 */ /* 0x000fe40004800000 */
[----:B------:R-:W-:Y:S01]  /*0540*/  SEL R5, R2, R5, !P1 ;  /* 0x0000000502057207 */ /* 0x000fe20004800000 */
[----:B------:R-:W-:Y:S06]  /*0550*/  @P4 EXIT ;  /* 0x000000000000494d */ /* 0x000fec0003800000 */
[----:B------:R-:W-:Y:S01]  /*0560*/  STG.E.64 desc[UR4][R6.64], R4 ;  /* 0x0000000406007986 */ /* 0x000fe2000c101b04 */
[----:B------:R-:W-:Y:S05]  /*0570*/  EXIT ;  /* 0x000000000000794d */ /* 0x000fea0003800000 */
.L_x_0:
[----:B------:R-:W-:-:S00]  /*0580*/  BRA `(.L_x_0) ;  /* 0xfffffffc00fc7947 */ /* 0x000fc0000383ffff */
[----:B------:R-:W-:-:S00]  /*0590*/  NOP ;  /* 0x0000000000007918 */ /* 0x000fc00000000000 */
        /* <DEDUP_REMOVED lines=14> */
.L_x_1:


//--------------------- .nv.constant0.triton_poi_fused_cat_3 --------------------------
	.section	.nv.constant0.triton_poi_fused_cat_3,"a",@progbits
	.sectionflags	@""
	.align	4
.nv.constant0.triton_poi_fused_cat_3:
	.zero		556
